//
// Generated by NVIDIA NVVM Compiler
//
// Compiler Build ID: CL-36424714
// Cuda compilation tools, release 13.0, V13.0.88
// Based on NVVM 20.0.0
//

.version 9.0
.target sm_100
.address_size 64

	// .globl	_Z9vectorAddPiS_S_

.visible .entry _Z9vectorAddPiS_S_(
	.param .u64 .ptr .align 1 _Z9vectorAddPiS_S__param_0,
	.param .u64 .ptr .align 1 _Z9vectorAddPiS_S__param_1,
	.param .u64 .ptr .align 1 _Z9vectorAddPiS_S__param_2
)
{
	.reg .b32 	%r<4>;
	.reg .b64 	%rd<7>;

	ld.param.u64 	%rd1, [_Z9vectorAddPiS_S__param_0];
	ld.param.u64 	%rd2, [_Z9vectorAddPiS_S__param_1];
	ld.param.u64 	%rd3, [_Z9vectorAddPiS_S__param_2];
	cvta.to.global.u64 	%rd4, %rd3;
	cvta.to.global.u64 	%rd5, %rd2;
	cvta.to.global.u64 	%rd6, %rd1;
	ld.global.u32 	%r1, [%rd6];
	ld.global.u32 	%r2, [%rd5];
	add.s32 	%r3, %r2, %r1;
	st.global.u32 	[%rd4], %r3;
	ret;

}


// ===== COMPILED SASS (sm_100) =====

	.target	sm_100

	.elftype	@"ET_EXEC"


//--------------------- .note.nv.tkinfo           --------------------------
	.section	.note.nv.tkinfo,"",@"SHT_NOTE"
	.sectionflags	@"SHF_NOTE_NV_TKINFO"
	.tkinfo
        /*0018*/ 	.word	0x00000002
        /*0030*/ 	.string	""
        /*0030*/ 	.string	"ptxas"
        /*0030*/ 	.string	"Cuda compilation tools, release 13.0, V13.0.88"
        /*0030*/ 	.string	"Build cuda_13.0.r13.0/compiler.36424714_0"
        /*0030*/ 	.string	"-arch sm_100 -m 64 "



//--------------------- .note.nv.cuinfo           --------------------------
	.section	.note.nv.cuinfo,"",@"SHT_NOTE"
	.sectionflags	@"SHF_NOTE_NV_CUINFO"
        /*0018*/ 	.short	0x0002
        /*001a*/ 	.short	0x0064
        /*001c*/ 	.short	0x0082
	.zero		2


//--------------------- .nv.info                  --------------------------
	.section	.nv.info,"",@"SHT_CUDA_INFO"
	.align	4


	//----- nvinfo : EIATTR_REGCOUNT
	.align		4
        /*0000*/ 	.byte	0x04, 0x2f
        /*0002*/ 	.short	(.L_1 - .L_0)
	.align		4
.L_0:
        /*0004*/ 	.word	index@(_Z9vectorAddPiS_S_)
        /*0008*/ 	.word	0x0000000c


	//----- nvinfo : EIATTR_FRAME_SIZE
	.align		4
.L_1:
        /*000c*/ 	.byte	0x04, 0x11
        /*000e*/ 	.short	(.L_3 - .L_2)
	.align		4
.L_2:
        /*0010*/ 	.word	index@(_Z9vectorAddPiS_S_)
        /*0014*/ 	.word	0x00000000


	//----- nvinfo : EIATTR_MIN_STACK_SIZE
	.align		4
.L_3:
        /*0018*/ 	.byte	0x04, 0x12
        /*001a*/ 	.short	(.L_5 - .L_4)
	.align		4
.L_4:
        /*001c*/ 	.word	index@(_Z9vectorAddPiS_S_)
        /*0020*/ 	.word	0x00000000
.L_5:


//--------------------- .nv.compat                --------------------------
	.section	.nv.compat,"",@"SHT_CUDA_COMPAT_INFO"
	.align	4
        /*0000*/ 	.byte	0x02, 0x09, 0x00, 0x00, 0x02, 0x02, 0x01, 0x00, 0x02, 0x05, 0x05, 0x00, 0x03, 0x07, 0x01, 0x01
        /*0010*/ 	.byte	0x02, 0x03, 0x00, 0x00, 0x02, 0x06, 0x01, 0x00, 0x04, 0x0b, 0x08, 0x00, 0x09, 0x00, 0x00, 0x00
        /*0020*/ 	.byte	0x00, 0x00, 0x00, 0x00


//--------------------- .nv.info._Z9vectorAddPiS_S_ --------------------------
	.section	.nv.info._Z9vectorAddPiS_S_,"",@"SHT_CUDA_INFO"
	.sectionflags	@""
	.align	4


	//----- nvinfo : EIATTR_CUDA_API_VERSION
	.align		4
        /*0000*/ 	.byte	0x04, 0x37
        /*0002*/ 	.short	(.L_7 - .L_6)
.L_6:
        /*0004*/ 	.word	0x00000082


	//----- nvinfo : EIATTR_KPARAM_INFO
	.align		4
.L_7:
        /*0008*/ 	.byte	0x04, 0x17
        /*000a*/ 	.short	(.L_9 - .L_8)
.L_8:
        /*000c*/ 	.word	0x00000000
        /*0010*/ 	.short	0x0002
        /*0012*/ 	.short	0x0010
        /*0014*/ 	.byte	0x00, 0xf5, 0x21, 0x00


	//----- nvinfo : EIATTR_KPARAM_INFO
	.align		4
.L_9:
        /*0018*/ 	.byte	0x04, 0x17
        /*001a*/ 	.short	(.L_11 - .L_10)
.L_10:
        /*001c*/ 	.word	0x00000000
        /*0020*/ 	.short	0x0001
        /*0022*/ 	.short	0x0008
        /*0024*/ 	.byte	0x00, 0xf5, 0x21, 0x00


	//----- nvinfo : EIATTR_KPARAM_INFO
	.align		4
.L_11:
        /*0028*/ 	.byte	0x04, 0x17
        /*002a*/ 	.short	(.L_13 - .L_12)
.L_12:
        /*002c*/ 	.word	0x00000000
        /*0030*/ 	.short	0x0000
        /*0032*/ 	.short	0x0000
        /*0034*/ 	.byte	0x00, 0xf5, 0x21, 0x00


	//----- nvinfo : EIATTR_SPARSE_MMA_MASK
	.align		4
.L_13:
        /*0038*/ 	.byte	0x03, 0x50
        /*003a*/ 	.short	0x0000


	//----- nvinfo : EIATTR_MAXREG_COUNT
	.align		4
        /*003c*/ 	.byte	0x03, 0x1b
        /*003e*/ 	.short	0x00ff


	//----- nvinfo : EIATTR_MERCURY_ISA_VERSION
	.align		4
        /*0040*/ 	.byte	0x03, 0x5f
        /*0042*/ 	.short	0x0101


	//----- nvinfo : EIATTR_VRC_CTA_INIT_COUNT
	.align		4
        /*0044*/ 	.byte	0x02, 0x4a
	.zero		1
	.zero		1


	//----- nvinfo : EIATTR_EXIT_INSTR_OFFSETS
	.align		4
        /*0048*/ 	.byte	0x04, 0x1c
        /*004a*/ 	.short	(.L_15 - .L_14)


	//   ....[0]....
.L_14:
        /*004c*/ 	.word	0x00000090


	//----- nvinfo : EIATTR_CBANK_PARAM_SIZE
	.align		4
.L_15:
        /*0050*/ 	.byte	0x03, 0x19
        /*0052*/ 	.short	0x0018


	//----- nvinfo : EIATTR_PARAM_CBANK
	.align		4
        /*0054*/ 	.byte	0x04, 0x0a
        /*0056*/ 	.short	(.L_17 - .L_16)
	.align		4
.L_16:
        /*0058*/ 	.word	index@(.nv.constant0._Z9vectorAddPiS_S_)
        /*005c*/ 	.short	0x0380
        /*005e*/ 	.short	0x0018


	//----- nvinfo : EIATTR_SW_WAR
	.align		4
.L_17:
        /*0060*/ 	.byte	0x04, 0x36
        /*0062*/ 	.short	(.L_19 - .L_18)
.L_18:
        /*0064*/ 	.word	0x00000008
.L_19:


//--------------------- .nv.callgraph             --------------------------
	.section	.nv.callgraph,"",@"SHT_CUDA_CALLGRAPH"
	.align	4
	.sectionentsize	8
	.align		4
        /*0000*/ 	.word	0x00000000
	.align		4
        /*0004*/ 	.word	0xffffffff
	.align		4
        /*0008*/ 	.word	0x00000000
	.align		4
        /*000c*/ 	.word	0xfffffffe
	.align		4
        /*0010*/ 	.word	0x00000000
	.align		4
        /*0014*/ 	.word	0xfffffffd
	.align		4
        /*0018*/ 	.word	0x00000000
	.align		4
        /*001c*/ 	.word	0xfffffffc


//--------------------- .text._Z9vectorAddPiS_S_  --------------------------
	.section	.text._Z9vectorAddPiS_S_,"ax",@progbits
	.align	128
        .global         _Z9vectorAddPiS_S_
        .type           _Z9vectorAddPiS_S_,@function
        .size           _Z9vectorAddPiS_S_,(.L_x_1 - _Z9vectorAddPiS_S_)
        .other          _Z9vectorAddPiS_S_,@"STO_CUDA_ENTRY STV_DEFAULT"
_Z9vectorAddPiS_S_:
.text._Z9vectorAddPiS_S_:
[----:B------:R-:W-:Y:S08]  /*0000*/  LDC R1, c[0x0][0x37c] ;  /* 0x0000df00ff017b82 */ /* 0x000ff00000000800 */
[----:B------:R-:W0:Y:S01]  /*0010*/  LDC.64 R2, c[0x0][0x380] ;  /* 0x0000e000ff027b82 */ /* 0x000e220000000a00 */
[----:B------:R-:W0:Y:S07]  /*0020*/  LDCU.64 UR4, c[0x0][0x358] ;  /* 0x00006b00ff0477ac */ /* 0x000e2e0008000a00 */
[----:B------:R-:W1:Y:S01]  /*0030*/  LDC.64 R4, c[0x0][0x388] ;  /* 0x0000e200ff047b82 */ /* 0x000e620000000a00 */
[----:B0-----:R-:W2:Y:S04]  /*0040*/  LDG.E R2, desc[UR4][R2.64] ;  /* 0x0000000402027981 */ /* 0x001ea8000c1e1900 */
[----:B-1----:R-:W2:Y:S03]  /*0050*/  LDG.E R5, desc[UR4][R4.64] ;  /* 0x0000000404057981 */ /* 0x002ea6000c1e1900 */
[----:B------:R-:W0:Y:S01]  /*0060*/  LDC.64 R6, c[0x0][0x390] ;  /* 0x0000e400ff067b82 */ /* 0x000e220000000a00 */
[----:B--2---:R-:W-:-:S05]  /*0070*/  IADD3 R9, PT, PT, R2, R5, RZ ;  /* 0x0000000502097210 */ /* 0x004fca0007ffe0ff */
[----:B0-----:R-:W-:Y:S01]  /*0080*/  STG.E desc[UR4][R6.64], R9 ;  /* 0x0000000906007986 */ /* 0x001fe2000c101904 */
[----:B------:R-:W-:Y:S05]  /*0090*/  EXIT ;  /* 0x000000000000794d */ /* 0x000fea0003800000 */
.L_x_0:
[----:B------:R-:W-:-:S00]  /*00a0*/  BRA `(.L_x_0) ;  /* 0xfffffffc00fc7947 */ /* 0x000fc0000383ffff */
[----:B------:R-:W-:-:S00]  /*00b0*/  NOP ;  /* 0x0000000000007918 */ /* 0x000fc00000000000 */
        /* <DEDUP_REMOVED lines=12> */
.L_x_1:


//--------------------- .nv.shared.reserved.0     --------------------------
	.section	.nv.shared.reserved.0,"aw",@nobits
	.weak		__nv_reservedSMEM_offset_0_alias
	.size		__nv_reservedSMEM_offset_0_alias, 0, 64
	.other		__nv_reservedSMEM_offset_0_alias,@"STO_CUDA_RESERVED_SHARED STV_DEFAULT"
__nv_reservedSMEM_offset_0_alias:
	.zero		0
	.zero		64


//--------------------- .nv.constant0._Z9vectorAddPiS_S_ --------------------------
	.section	.nv.constant0._Z9vectorAddPiS_S_,"a",@progbits
	.sectionflags	@""
	.align	4
.nv.constant0._Z9vectorAddPiS_S_:
	.zero		920


//--------------------- SYMBOLS --------------------------

	.type		.nv.reservedSmem.offset0,@object
	.size		.nv.reservedSmem.offset0,0x4
